	.headerflags	@"EF_CUDA_TEXMODE_UNIFIED EF_CUDA_64BIT_ADDRESS EF_CUDA_ACCELERATORS EF_CUDA_SM90 EF_CUDA_VIRTUAL_SM(EF_CUDA_SM90)"
	.elftype	@"ET_EXEC"


//--------------------- .nv.info                  --------------------------
	.section	.nv.info,"",@"SHT_CUDA_INFO"
	.align	4


	//----- nvinfo : EIATTR_REGCOUNT
	.align		4
        /*0000*/ 	.byte	0x04, 0x2f
        /*0002*/ 	.short	(.L_1 - .L_0)
	.align		4
.L_0:
        /*0004*/ 	.word	index@(triton_poi_fused_add_convolution_mean_1)
        /*0008*/ 	.word	0x0000001a


	//----- nvinfo : EIATTR_MIN_STACK_SIZE
	.align		4
.L_1:
        /*000c*/ 	.byte	0x04, 0x12
        /*000e*/ 	.short	(.L_3 - .L_2)
	.align		4
.L_2:
        /*0010*/ 	.word	index@(triton_poi_fused_add_convolution_mean_1)
        /*0014*/ 	.word	0x00000000


	//----- nvinfo : EIATTR_FRAME_SIZE
	.align		4
.L_3:
        /*0018*/ 	.byte	0x04, 0x11
        /*001a*/ 	.short	(.L_5 - .L_4)
	.align		4
.L_4:
        /*001c*/ 	.word	index@(triton_poi_fused_add_convolution_mean_1)
        /*0020*/ 	.word	0x00000000


	//----- nvinfo : EIATTR_MIN_STACK_SIZE
	.align		4
.L_5:
        /*0024*/ 	.byte	0x04, 0x12
        /*0026*/ 	.short	(.L_7 - .L_6)
	.align		4
.L_6:
        /*0028*/ 	.word	index@(triton_poi_fused_add_convolution_mean_1)
        /*002c*/ 	.word	0x00000000
.L_7:


//--------------------- .nv.info.triton_poi_fused_add_convolution_mean_1 --------------------------
	.section	.nv.info.triton_poi_fused_add_convolution_mean_1,"",@"SHT_CUDA_INFO"
	.sectionflags	@""
	.align	4


	//----- nvinfo : EIATTR_CUDA_API_VERSION
	.align		4
        /*0000*/ 	.byte	0x04, 0x37
        /*0002*/ 	.short	(.L_9 - .L_8)
.L_8:
        /*0004*/ 	.word	0x0000007c


	//----- nvinfo : EIATTR_KPARAM_INFO
	.align		4
.L_9:
        /*0008*/ 	.byte	0x04, 0x17
        /*000a*/ 	.short	(.L_11 - .L_10)
.L_10:
        /*000c*/ 	.word	0x00000000
        /*0010*/ 	.short	0x0003
        /*0012*/ 	.short	0x0018
        /*0014*/ 	.byte	0x00, 0xf0, 0x11, 0x00


	//----- nvinfo : EIATTR_KPARAM_INFO
	.align		4
.L_11:
        /*0018*/ 	.byte	0x04, 0x17
        /*001a*/ 	.short	(.L_13 - .L_12)
.L_12:
        /*001c*/ 	.word	0x00000000
        /*0020*/ 	.short	0x0002
        /*0022*/ 	.short	0x0010
        /*0024*/ 	.byte	0x00, 0xf4, 0x21, 0x00


	//----- nvinfo : EIATTR_KPARAM_INFO
	.align		4
.L_13:
        /*0028*/ 	.byte	0x04, 0x17
        /*002a*/ 	.short	(.L_15 - .L_14)
.L_14:
        /*002c*/ 	.word	0x00000000
        /*0030*/ 	.short	0x0001
        /*0032*/ 	.short	0x0008
        /*0034*/ 	.byte	0x00, 0xf4, 0x21, 0x00


	//----- nvinfo : EIATTR_KPARAM_INFO
	.align		4
.L_15:
        /*0038*/ 	.byte	0x04, 0x17
        /*003a*/ 	.short	(.L_17 - .L_16)
.L_16:
        /*003c*/ 	.word	0x00000000
        /*0040*/ 	.short	0x0000
        /*0042*/ 	.short	0x0000
        /*0044*/ 	.byte	0x00, 0xf4, 0x21, 0x00


	//----- nvinfo : EIATTR_SPARSE_MMA_MASK
	.align		4
.L_17:
        /*0048*/ 	.byte	0x03, 0x50
        /*004a*/ 	.short	0x0000


	//----- nvinfo : EIATTR_MAXREG_COUNT
	.align		4
        /*004c*/ 	.byte	0x03, 0x1b
        /*004e*/ 	.short	0x00ff


	//----- nvinfo : EIATTR_EXIT_INSTR_OFFSETS
	.align		4
        /*0050*/ 	.byte	0x04, 0x1c
        /*0052*/ 	.short	(.L_19 - .L_18)


	//   ....[0]....
.L_18:
        /*0054*/ 	.word	0x000002e0


	//   ....[1]....
        /*0058*/ 	.word	0x00000300


	//----- nvinfo : EIATTR_REQNTID
	.align		4
.L_19:
        /*005c*/ 	.byte	0x04, 0x10
        /*005e*/ 	.short	(.L_21 - .L_20)
.L_20:
        /*0060*/ 	.word	0x00000080
        /*0064*/ 	.word	0x00000001
        /*0068*/ 	.word	0x00000001


	//----- nvinfo : EIATTR_CBANK_PARAM_SIZE
	.align		4
.L_21:
        /*006c*/ 	.byte	0x03, 0x19
        /*006e*/ 	.short	0x001c


	//----- nvinfo : EIATTR_PARAM_CBANK
	.align		4
        /*0070*/ 	.byte	0x04, 0x0a
        /*0072*/ 	.short	(.L_23 - .L_22)
	.align		4
.L_22:
        /*0074*/ 	.word	index@(.nv.constant0.triton_poi_fused_add_convolution_mean_1)
        /*0078*/ 	.short	0x0210
        /*007a*/ 	.short	0x001c


	//----- nvinfo : EIATTR_SW_WAR
	.align		4
.L_23:
        /*007c*/ 	.byte	0x04, 0x36
        /*007e*/ 	.short	(.L_25 - .L_24)
.L_24:
        /*0080*/ 	.word	0x00000008
.L_25:


//--------------------- .nv.callgraph             --------------------------
	.section	.nv.callgraph,"",@"SHT_CUDA_CALLGRAPH"
	.align	4
	.sectionentsize	8
	.align		4
        /*0000*/ 	.word	0x00000000
	.align		4
        /*0004*/ 	.word	0xffffffff
	.align		4
        /*0008*/ 	.word	0x00000000
	.align		4
        /*000c*/ 	.word	0xfffffffe
	.align		4
        /*0010*/ 	.word	0x00000000
	.align		4
        /*0014*/ 	.word	0xfffffffd
	.align		4
        /*0018*/ 	.word	0x00000000
	.align		4
        /*001c*/ 	.word	0xfffffffc


//--------------------- .text.triton_poi_fused_add_convolution_mean_1 --------------------------
	.section	.text.triton_poi_fused_add_convolution_mean_1,"ax",@progbits
	.align	128
        .global         triton_poi_fused_add_convolution_mean_1
        .type           triton_poi_fused_add_convolution_mean_1,@function
        .size           triton_poi_fused_add_convolution_mean_1,(.L_x_1 - triton_poi_fused_add_convolution_mean_1)
        .other          triton_poi_fused_add_convolution_mean_1,@"STO_CUDA_ENTRY STV_DEFAULT"
triton_poi_fused_add_convolution_mean_1:
.text.triton_poi_fused_add_convolution_mean_1:
[----:B------:R-:W0:Y:S02]  /*0000*/  LDC R1, c[0x0][0x28] ;  /* 0x00000a00ff017b82 */ /* 0x000e240000000800 */
[----:B------:R-:W1:Y:S01]  /*0010*/  S2R R0, SR_TID.X ;  /* 0x0000000000007919 */ /* 0x000e620000002100 */
[----:B------:R-:W2:Y:S01]  /*0020*/  LDC.64 R4, c[0x0][0x220] ;  /* 0x00008800ff047b82 */ /* 0x000ea20000000a00 */
[----:B------:R-:W-:Y:S01]  /*0030*/  CS2R R8, SRZ ;  /* 0x0000000000087805 */ /* 0x000fe2000001ff00 */
[----:B------:R-:W-:Y:S01]  /*0040*/  ULDC.64 UR4, c[0x0][0x208] ;  /* 0x0000820000047ab9 */ /* 0x000fe20000000a00 */
[----:B------:R-:W3:Y:S05]  /*0050*/  S2R R15, SR_CTAID.X ;  /* 0x00000000000f7919 */ /* 0x000eea0000002500 */
[----:B------:R-:W4:Y:S08]  /*0060*/  LDC.64 R2, c[0x0][0x210] ;  /* 0x00008400ff027b82 */ /* 0x000f300000000a00 */
[----:B------:R-:W5:Y:S01]  /*0070*/  LDC.64 R10, c[0x0][0x218] ;  /* 0x00008600ff0a7b82 */ /* 0x000f620000000a00 */
[----:B-1----:R-:W-:-:S04]  /*0080*/  SHF.L.U32 R0, R0, 0x1, RZ ;  /* 0x0000000100007819 */ /* 0x002fc800000006ff */
[----:B------:R-:W-:-:S04]  /*0090*/  LOP3.LUT R0, R0, 0xfe, RZ, 0xc0, !PT ;  /* 0x000000fe00007812 */ /* 0x000fc800078ec0ff */
[----:B---3--:R-:W-:Y:S02]  /*00a0*/  LEA R15, R15, R0, 0x8 ;  /* 0x000000000f0f7211 */ /* 0x008fe400078e40ff */
[----:B------:R-:W-:Y:S01]  /*00b0*/  CS2R R22, SRZ ;  /* 0x0000000000167805 */ /* 0x000fe2000001ff00 */
[----:B-----5:R-:W3:Y:S01]  /*00c0*/  LDG.E R10, desc[UR4][R10.64] ;  /* 0x000000040a0a7981 */ /* 0x020ee2000c1e1900 */
[----:B------:R-:W-:Y:S01]  /*00d0*/  SHF.R.S32.HI R0, RZ, 0x1f, R15 ;  /* 0x0000001fff007819 */ /* 0x000fe2000001140f */
[C---:B----4-:R-:W-:Y:S01]  /*00e0*/  IMAD.WIDE R2, R15.reuse, 0x4, R2 ;  /* 0x000000040f027825 */ /* 0x050fe200078e0202 */
[----:B------:R-:W-:Y:S02]  /*00f0*/  ISETP.GE.AND P0, PT, R15, 0x100, PT ;  /* 0x000001000f00780c */ /* 0x000fe40003f06270 */
[----:B------:R-:W-:-:S04]  /*0100*/  LEA.HI R0, R0, R15, RZ, 0x6 ;  /* 0x0000000f00007211 */ /* 0x000fc800078f30ff */
[C---:B------:R-:W-:Y:S02]  /*0110*/  SHF.L.U32 R6, R0.reuse, 0x2, RZ ;  /* 0x0000000200067819 */ /* 0x040fe400000006ff */
[----:B------:R-:W-:Y:S02]  /*0120*/  LOP3.LUT R0, R0, 0xffffffc0, RZ, 0xc0, !PT ;  /* 0xffffffc000007812 */ /* 0x000fe400078ec0ff */
[----:B------:R-:W-:-:S04]  /*0130*/  LOP3.LUT R6, R6, 0xffffff00, RZ, 0xc0, !PT ;  /* 0xffffff0006067812 */ /* 0x000fc800078ec0ff */
[----:B------:R-:W-:Y:S02]  /*0140*/  IADD3 R17, R6, R15, -R0 ;  /* 0x0000000f06117210 */ /* 0x000fe40007ffe800 */
[----:B------:R-:W-:Y:S02]  /*0150*/  CS2R R6, SRZ ;  /* 0x0000000000067805 */ /* 0x000fe4000001ff00 */
[----:B------:R-:W-:Y:S02]  /*0160*/  IADD3 R19, R17, 0x40, RZ ;  /* 0x0000004011137810 */ /* 0x000fe40007ffe0ff */
[----:B------:R-:W-:Y:S02]  /*0170*/  IADD3 R13, R17, 0x80, RZ ;  /* 0x00000080110d7810 */ /* 0x000fe40007ffe0ff */
[----:B------:R-:W-:Y:S01]  /*0180*/  IADD3 R21, R17, 0xc0, RZ ;  /* 0x000000c011157810 */ /* 0x000fe20007ffe0ff */
[----:B--2---:R-:W-:-:S04]  /*0190*/  IMAD.WIDE R16, R17, 0x4, R4 ;  /* 0x0000000411107825 */ /* 0x004fc800078e0204 */
[--C-:B------:R-:W-:Y:S01]  /*01a0*/  IMAD.WIDE R18, R19, 0x4, R4.reuse ;  /* 0x0000000413127825 */ /* 0x100fe200078e0204 */
[----:B------:R-:W2:Y:S03]  /*01b0*/  @!P0 LDG.E.64 R6, desc[UR4][R16.64] ;  /* 0x0000000410068981 */ /* 0x000ea6000c1e1b00 */
[--C-:B------:R-:W-:Y:S01]  /*01c0*/  IMAD.WIDE R12, R13, 0x4, R4.reuse ;  /* 0x000000040d0c7825 */ /* 0x100fe200078e0204 */
[----:B------:R-:W2:Y:S01]  /*01d0*/  @!P0 LDG.E.64 R8, desc[UR4][R18.64] ;  /* 0x0000000412088981 */ /* 0x000ea2000c1e1b00 */
[----:B------:R-:W-:Y:S02]  /*01e0*/  CS2R R14, SRZ ;  /* 0x00000000000e7805 */ /* 0x000fe4000001ff00 */
[----:B------:R-:W-:Y:S01]  /*01f0*/  IMAD.WIDE R20, R21, 0x4, R4 ;  /* 0x0000000415147825 */ /* 0x000fe200078e0204 */
[----:B------:R-:W-:Y:S01]  /*0200*/  CS2R R4, SRZ ;  /* 0x0000000000047805 */ /* 0x000fe2000001ff00 */
[----:B------:R-:W4:Y:S04]  /*0210*/  @!P0 LDG.E.64 R22, desc[UR4][R12.64] ;  /* 0x000000040c168981 */ /* 0x000f28000c1e1b00 */
[----:B------:R-:W3:Y:S04]  /*0220*/  @!P0 LDG.E.64 R14, desc[UR4][R2.64] ;  /* 0x00000004020e8981 */ /* 0x000ee8000c1e1b00 */
[----:B------:R-:W5:Y:S01]  /*0230*/  @!P0 LDG.E.64 R4, desc[UR4][R20.64] ;  /* 0x0000000414048981 */ /* 0x000f62000c1e1b00 */
[----:B--2---:R-:W-:Y:S01]  /*0240*/  FADD R17, R8, R6 ;  /* 0x0000000608117221 */ /* 0x004fe20000000000 */
[----:B------:R-:W-:-:S03]  /*0250*/  FADD R0, R9, R7 ;  /* 0x0000000709007221 */ /* 0x000fc60000000000 */
[----:B----4-:R-:W-:Y:S01]  /*0260*/  FADD R17, R17, R22 ;  /* 0x0000001611117221 */ /* 0x010fe20000000000 */
[----:B------:R-:W-:Y:S01]  /*0270*/  FADD R0, R0, R23 ;  /* 0x0000001700007221 */ /* 0x000fe20000000000 */
[C---:B---3--:R-:W-:Y:S01]  /*0280*/  FADD R14, R10.reuse, R14 ;  /* 0x0000000e0a0e7221 */ /* 0x048fe20000000000 */
[----:B------:R-:W-:Y:S01]  /*0290*/  FADD R15, R10, R15 ;  /* 0x0000000f0a0f7221 */ /* 0x000fe20000000000 */
[----:B-----5:R-:W-:Y:S01]  /*02a0*/  FADD R17, R17, R4 ;  /* 0x0000000411117221 */ /* 0x020fe20000000000 */
[----:B------:R-:W-:-:S03]  /*02b0*/  FADD R0, R0, R5 ;  /* 0x0000000500007221 */ /* 0x000fc60000000000 */
[----:B------:R-:W-:Y:S01]  /*02c0*/  FFMA R14, R17, 0.25, R14 ;  /* 0x3e800000110e7823 */ /* 0x000fe2000000000e */
[----:B------:R-:W-:Y:S01]  /*02d0*/  FFMA R15, R0, 0.25, R15 ;  /* 0x3e800000000f7823 */ /* 0x000fe2000000000f */
[----:B------:R-:W-:Y:S06]  /*02e0*/  @P0 EXIT ;  /* 0x000000000000094d */ /* 0x000fec0003800000 */
[----:B------:R-:W-:Y:S01]  /*02f0*/  STG.E.64 desc[UR4][R2.64], R14 ;  /* 0x0000000e02007986 */ /* 0x000fe2000c101b04 */
[----:B------:R-:W-:Y:S05]  /*0300*/  EXIT ;  /* 0x000000000000794d */ /* 0x000fea0003800000 */
.L_x_0:
[----:B------:R-:W-:-:S00]  /*0310*/  BRA `(.L_x_0) ;  /* 0xfffffffc00fc7947 */ /* 0x000fc0000383ffff */
[----:B------:R-:W-:-:S00]  /*0320*/  NOP ;  /* 0x0000000000007918 */ /* 0x000fc00000000000 */
        /* <DEDUP_REMOVED lines=13> */
.L_x_1:


//--------------------- .nv.constant0.triton_poi_fused_add_convolution_mean_1 --------------------------
	.section	.nv.constant0.triton_poi_fused_add_convolution_mean_1,"a",@progbits
	.sectionflags	@""
	.align	4
.nv.constant0.triton_poi_fused_add_convolution_mean_1:
	.zero		556
